//
// Generated by NVIDIA NVVM Compiler
//
// Compiler Build ID: CL-36424714
// Cuda compilation tools, release 13.0, V13.0.88
// Based on NVVM 20.0.0
//

.version 9.0
.target sm_100
.address_size 64

	// .globl	my_kernel_kernel0
// _ZZ17my_kernel_kernel0E18PaddedInput_shared has been demoted
// _ZZ17my_kernel_kernel0E18placeholder_shared has been demoted

.visible .entry my_kernel_kernel0(
	.param .u64 .ptr .align 1 my_kernel_kernel0_param_0,
	.param .u64 .ptr .align 1 my_kernel_kernel0_param_1,
	.param .u64 .ptr .align 1 my_kernel_kernel0_param_2,
	.param .u64 .ptr .align 1 my_kernel_kernel0_param_3,
	.param .u64 .ptr .align 1 my_kernel_kernel0_param_4
)
{
	.reg .pred 	%p<4>;
	.reg .b32 	%r<43>;
	.reg .b32 	%f<196>;
	.reg .b64 	%rd<20>;
	// demoted variable
	.shared .align 4 .b8 _ZZ17my_kernel_kernel0E18PaddedInput_shared[256];
	// demoted variable
	.shared .align 4 .b8 _ZZ17my_kernel_kernel0E18placeholder_shared[512];
	ld.param.u64 	%rd6, [my_kernel_kernel0_param_0];
	ld.param.u64 	%rd7, [my_kernel_kernel0_param_1];
	ld.param.u64 	%rd3, [my_kernel_kernel0_param_2];
	ld.param.u64 	%rd4, [my_kernel_kernel0_param_3];
	ld.param.u64 	%rd5, [my_kernel_kernel0_param_4];
	cvta.to.global.u64 	%rd1, %rd7;
	cvta.to.global.u64 	%rd2, %rd6;
	mov.u32 	%r1, %tid.x;
	shl.b32 	%r16, %r1, 4;
	mov.u32 	%r17, _ZZ17my_kernel_kernel0E18PaddedInput_shared;
	add.s32 	%r2, %r17, %r16;
	shr.u32 	%r18, %r1, 1;
	mov.u32 	%r19, %ctaid.x;
	mul.hi.u32 	%r20, %r19, 1717986919;
	shr.u32 	%r3, %r20, 1;
	mul.lo.s32 	%r21, %r3, 1920;
	mad.lo.s32 	%r22, %r18, 7680, %r21;
	and.b32  	%r23, %r1, 1;
	setp.eq.b32 	%p1, %r23, 1;
	selp.b32 	%r24, 960, 0, %p1;
	add.s32 	%r40, %r22, %r24;
	mul.lo.s32 	%r25, %r3, 5;
	sub.s32 	%r26, %r19, %r25;
	shl.b32 	%r5, %r26, 5;
	add.s32 	%r41, %r5, %r1;
	and.b32  	%r7, %r1, 15;
	shl.b32 	%r27, %r1, 2;
	and.b32  	%r28, %r27, 4032;
	add.s32 	%r8, %r17, %r28;
	mov.b32 	%r42, 0;
	mov.f32 	%f180, 0f00000000;
	mov.f32 	%f181, %f180;
	mov.f32 	%f182, %f180;
	mov.f32 	%f183, %f180;
	mov.f32 	%f184, %f180;
	mov.f32 	%f185, %f180;
	mov.f32 	%f186, %f180;
	mov.f32 	%f187, %f180;
	mov.f32 	%f188, %f180;
	mov.f32 	%f189, %f180;
	mov.f32 	%f190, %f180;
	mov.f32 	%f191, %f180;
	mov.f32 	%f192, %f180;
	mov.f32 	%f193, %f180;
	mov.f32 	%f194, %f180;
	mov.f32 	%f195, %f180;
$L__BB0_1:
	setp.gt.u32 	%p2, %r1, 15;
	bar.sync 	0;
	@%p2 bra 	$L__BB0_3;
	mul.wide.u32 	%rd8, %r40, 4;
	add.s64 	%rd9, %rd2, %rd8;
	ld.global.nc.v4.f32 	{%f34, %f35, %f36, %f37}, [%rd9];
	st.shared.v4.f32 	[%r2], {%f34, %f35, %f36, %f37};
$L__BB0_3:
	mul.wide.u32 	%rd10, %r41, 4;
	add.s64 	%rd11, %rd1, %rd10;
	ld.global.nc.f32 	%f38, [%rd11];
	shl.b32 	%r29, %r1, 2;
	mov.u32 	%r30, _ZZ17my_kernel_kernel0E18placeholder_shared;
	add.s32 	%r31, %r30, %r29;
	st.shared.f32 	[%r31], %f38;
	ld.global.nc.f32 	%f39, [%rd11+640];
	st.shared.f32 	[%r31+128], %f39;
	ld.global.nc.f32 	%f40, [%rd11+1280];
	st.shared.f32 	[%r31+256], %f40;
	ld.global.nc.f32 	%f41, [%rd11+1920];
	st.shared.f32 	[%r31+384], %f41;
	bar.sync 	0;
	ld.shared.f32 	%f42, [%r8];
	shl.b32 	%r32, %r7, 2;
	add.s32 	%r33, %r30, %r32;
	ld.shared.f32 	%f43, [%r33];
	fma.rn.f32 	%f44, %f42, %f43, %f195;
	ld.shared.f32 	%f45, [%r33+64];
	fma.rn.f32 	%f46, %f42, %f45, %f194;
	ld.shared.f32 	%f47, [%r8+128];
	fma.rn.f32 	%f48, %f47, %f43, %f193;
	fma.rn.f32 	%f49, %f47, %f45, %f192;
	ld.shared.f32 	%f50, [%r8+16];
	fma.rn.f32 	%f51, %f50, %f43, %f191;
	fma.rn.f32 	%f52, %f50, %f45, %f190;
	ld.shared.f32 	%f53, [%r8+144];
	fma.rn.f32 	%f54, %f53, %f43, %f189;
	fma.rn.f32 	%f55, %f53, %f45, %f188;
	ld.shared.f32 	%f56, [%r8+32];
	fma.rn.f32 	%f57, %f56, %f43, %f187;
	fma.rn.f32 	%f58, %f56, %f45, %f186;
	ld.shared.f32 	%f59, [%r8+160];
	fma.rn.f32 	%f60, %f59, %f43, %f185;
	fma.rn.f32 	%f61, %f59, %f45, %f184;
	ld.shared.f32 	%f62, [%r8+48];
	fma.rn.f32 	%f63, %f62, %f43, %f183;
	fma.rn.f32 	%f64, %f62, %f45, %f182;
	ld.shared.f32 	%f65, [%r8+176];
	fma.rn.f32 	%f66, %f65, %f43, %f181;
	fma.rn.f32 	%f67, %f65, %f45, %f180;
	ld.shared.f32 	%f68, [%r8+4];
	ld.shared.f32 	%f69, [%r33+128];
	fma.rn.f32 	%f70, %f68, %f69, %f44;
	ld.shared.f32 	%f71, [%r33+192];
	fma.rn.f32 	%f72, %f68, %f71, %f46;
	ld.shared.f32 	%f73, [%r8+132];
	fma.rn.f32 	%f74, %f73, %f69, %f48;
	fma.rn.f32 	%f75, %f73, %f71, %f49;
	ld.shared.f32 	%f76, [%r8+20];
	fma.rn.f32 	%f77, %f76, %f69, %f51;
	fma.rn.f32 	%f78, %f76, %f71, %f52;
	ld.shared.f32 	%f79, [%r8+148];
	fma.rn.f32 	%f80, %f79, %f69, %f54;
	fma.rn.f32 	%f81, %f79, %f71, %f55;
	ld.shared.f32 	%f82, [%r8+36];
	fma.rn.f32 	%f83, %f82, %f69, %f57;
	fma.rn.f32 	%f84, %f82, %f71, %f58;
	ld.shared.f32 	%f85, [%r8+164];
	fma.rn.f32 	%f86, %f85, %f69, %f60;
	fma.rn.f32 	%f87, %f85, %f71, %f61;
	ld.shared.f32 	%f88, [%r8+52];
	fma.rn.f32 	%f89, %f88, %f69, %f63;
	fma.rn.f32 	%f90, %f88, %f71, %f64;
	ld.shared.f32 	%f91, [%r8+180];
	fma.rn.f32 	%f92, %f91, %f69, %f66;
	fma.rn.f32 	%f93, %f91, %f71, %f67;
	ld.shared.f32 	%f94, [%r8+8];
	ld.shared.f32 	%f95, [%r33+256];
	fma.rn.f32 	%f96, %f94, %f95, %f70;
	ld.shared.f32 	%f97, [%r33+320];
	fma.rn.f32 	%f98, %f94, %f97, %f72;
	ld.shared.f32 	%f99, [%r8+136];
	fma.rn.f32 	%f100, %f99, %f95, %f74;
	fma.rn.f32 	%f101, %f99, %f97, %f75;
	ld.shared.f32 	%f102, [%r8+24];
	fma.rn.f32 	%f103, %f102, %f95, %f77;
	fma.rn.f32 	%f104, %f102, %f97, %f78;
	ld.shared.f32 	%f105, [%r8+152];
	fma.rn.f32 	%f106, %f105, %f95, %f80;
	fma.rn.f32 	%f107, %f105, %f97, %f81;
	ld.shared.f32 	%f108, [%r8+40];
	fma.rn.f32 	%f109, %f108, %f95, %f83;
	fma.rn.f32 	%f110, %f108, %f97, %f84;
	ld.shared.f32 	%f111, [%r8+168];
	fma.rn.f32 	%f112, %f111, %f95, %f86;
	fma.rn.f32 	%f113, %f111, %f97, %f87;
	ld.shared.f32 	%f114, [%r8+56];
	fma.rn.f32 	%f115, %f114, %f95, %f89;
	fma.rn.f32 	%f116, %f114, %f97, %f90;
	ld.shared.f32 	%f117, [%r8+184];
	fma.rn.f32 	%f118, %f117, %f95, %f92;
	fma.rn.f32 	%f119, %f117, %f97, %f93;
	ld.shared.f32 	%f120, [%r8+12];
	ld.shared.f32 	%f121, [%r33+384];
	fma.rn.f32 	%f195, %f120, %f121, %f96;
	ld.shared.f32 	%f122, [%r33+448];
	fma.rn.f32 	%f194, %f120, %f122, %f98;
	ld.shared.f32 	%f123, [%r8+140];
	fma.rn.f32 	%f193, %f123, %f121, %f100;
	fma.rn.f32 	%f192, %f123, %f122, %f101;
	ld.shared.f32 	%f124, [%r8+28];
	fma.rn.f32 	%f191, %f124, %f121, %f103;
	fma.rn.f32 	%f190, %f124, %f122, %f104;
	ld.shared.f32 	%f125, [%r8+156];
	fma.rn.f32 	%f189, %f125, %f121, %f106;
	fma.rn.f32 	%f188, %f125, %f122, %f107;
	ld.shared.f32 	%f126, [%r8+44];
	fma.rn.f32 	%f187, %f126, %f121, %f109;
	fma.rn.f32 	%f186, %f126, %f122, %f110;
	ld.shared.f32 	%f127, [%r8+172];
	fma.rn.f32 	%f185, %f127, %f121, %f112;
	fma.rn.f32 	%f184, %f127, %f122, %f113;
	ld.shared.f32 	%f128, [%r8+60];
	fma.rn.f32 	%f183, %f128, %f121, %f115;
	fma.rn.f32 	%f182, %f128, %f122, %f116;
	ld.shared.f32 	%f129, [%r8+188];
	fma.rn.f32 	%f181, %f129, %f121, %f118;
	fma.rn.f32 	%f180, %f129, %f122, %f119;
	add.s32 	%r42, %r42, 1;
	add.s32 	%r41, %r41, 640;
	add.s32 	%r40, %r40, 4;
	setp.ne.s32 	%p3, %r42, 240;
	@%p3 bra 	$L__BB0_1;
	cvta.to.global.u64 	%rd12, %rd4;
	cvta.to.global.u64 	%rd13, %rd5;
	cvta.to.global.u64 	%rd14, %rd3;
	shr.u32 	%r34, %r1, 4;
	mul.lo.s32 	%r35, %r34, 2560;
	or.b32  	%r36, %r35, %r7;
	mad.lo.s32 	%r37, %r3, 320, %r36;
	add.s32 	%r38, %r37, %r5;
	add.s32 	%r39, %r5, %r7;
	mul.wide.u32 	%rd15, %r39, 4;
	add.s64 	%rd16, %rd13, %rd15;
	ld.global.nc.f32 	%f130, [%rd16];
	ld.global.nc.f32 	%f131, [%rd16+64];
	mul.wide.u32 	%rd17, %r38, 4;
	add.s64 	%rd18, %rd12, %rd17;
	ld.global.nc.f32 	%f132, [%rd18];
	add.f32 	%f133, %f195, %f130;
	add.f32 	%f134, %f132, %f133;
	add.s64 	%rd19, %rd14, %rd17;
	st.global.f32 	[%rd19], %f134;
	ld.global.nc.f32 	%f135, [%rd18+64];
	add.f32 	%f136, %f194, %f131;
	add.f32 	%f137, %f135, %f136;
	st.global.f32 	[%rd19+64], %f137;
	ld.global.nc.f32 	%f138, [%rd18+20480];
	add.f32 	%f139, %f193, %f130;
	add.f32 	%f140, %f138, %f139;
	st.global.f32 	[%rd19+20480], %f140;
	ld.global.nc.f32 	%f141, [%rd18+20544];
	add.f32 	%f142, %f192, %f131;
	add.f32 	%f143, %f141, %f142;
	st.global.f32 	[%rd19+20544], %f143;
	ld.global.nc.f32 	%f144, [%rd18+640];
	add.f32 	%f145, %f191, %f130;
	add.f32 	%f146, %f144, %f145;
	st.global.f32 	[%rd19+640], %f146;
	ld.global.nc.f32 	%f147, [%rd18+704];
	add.f32 	%f148, %f190, %f131;
	add.f32 	%f149, %f147, %f148;
	st.global.f32 	[%rd19+704], %f149;
	ld.global.nc.f32 	%f150, [%rd18+21120];
	add.f32 	%f151, %f189, %f130;
	add.f32 	%f152, %f150, %f151;
	st.global.f32 	[%rd19+21120], %f152;
	ld.global.nc.f32 	%f153, [%rd18+21184];
	add.f32 	%f154, %f188, %f131;
	add.f32 	%f155, %f153, %f154;
	st.global.f32 	[%rd19+21184], %f155;
	ld.global.nc.f32 	%f156, [%rd18+5120];
	add.f32 	%f157, %f187, %f130;
	add.f32 	%f158, %f156, %f157;
	st.global.f32 	[%rd19+5120], %f158;
	ld.global.nc.f32 	%f159, [%rd18+5184];
	add.f32 	%f160, %f186, %f131;
	add.f32 	%f161, %f159, %f160;
	st.global.f32 	[%rd19+5184], %f161;
	ld.global.nc.f32 	%f162, [%rd18+25600];
	add.f32 	%f163, %f185, %f130;
	add.f32 	%f164, %f162, %f163;
	st.global.f32 	[%rd19+25600], %f164;
	ld.global.nc.f32 	%f165, [%rd18+25664];
	add.f32 	%f166, %f184, %f131;
	add.f32 	%f167, %f165, %f166;
	st.global.f32 	[%rd19+25664], %f167;
	ld.global.nc.f32 	%f168, [%rd18+5760];
	add.f32 	%f169, %f183, %f130;
	add.f32 	%f170, %f168, %f169;
	st.global.f32 	[%rd19+5760], %f170;
	ld.global.nc.f32 	%f171, [%rd18+5824];
	add.f32 	%f172, %f182, %f131;
	add.f32 	%f173, %f171, %f172;
	st.global.f32 	[%rd19+5824], %f173;
	ld.global.nc.f32 	%f174, [%rd18+26240];
	add.f32 	%f175, %f181, %f130;
	add.f32 	%f176, %f174, %f175;
	st.global.f32 	[%rd19+26240], %f176;
	ld.global.nc.f32 	%f177, [%rd18+26304];
	add.f32 	%f178, %f180, %f131;
	add.f32 	%f179, %f177, %f178;
	st.global.f32 	[%rd19+26304], %f179;
	ret;

}


// ===== COMPILED SASS (sm_100) =====

	.target	sm_100

	.elftype	@"ET_EXEC"


//--------------------- .note.nv.tkinfo           --------------------------
	.section	.note.nv.tkinfo,"",@"SHT_NOTE"
	.sectionflags	@"SHF_NOTE_NV_TKINFO"
	.tkinfo
        /*0018*/ 	.word	0x00000002
        /*0030*/ 	.string	""
        /*0030*/ 	.string	"ptxas"
        /*0030*/ 	.string	"Cuda compilation tools, release 13.0, V13.0.88"
        /*0030*/ 	.string	"Build cuda_13.0.r13.0/compiler.36424714_0"
        /*0030*/ 	.string	"-arch sm_100 -m 64 "



//--------------------- .note.nv.cuinfo           --------------------------
	.section	.note.nv.cuinfo,"",@"SHT_NOTE"
	.sectionflags	@"SHF_NOTE_NV_CUINFO"
        /*0018*/ 	.short	0x0002
        /*001a*/ 	.short	0x0064
        /*001c*/ 	.short	0x0082
	.zero		2


//--------------------- .nv.info                  --------------------------
	.section	.nv.info,"",@"SHT_CUDA_INFO"
	.align	4


	//----- nvinfo : EIATTR_REGCOUNT
	.align		4
        /*0000*/ 	.byte	0x04, 0x2f
        /*0002*/ 	.short	(.L_1 - .L_0)
	.align		4
.L_0:
        /*0004*/ 	.word	index@(my_kernel_kernel0)
        /*0008*/ 	.word	0x00000035


	//----- nvinfo : EIATTR_FRAME_SIZE
	.align		4
.L_1:
        /*000c*/ 	.byte	0x04, 0x11
        /*000e*/ 	.short	(.L_3 - .L_2)
	.align		4
.L_2:
        /*0010*/ 	.word	index@(my_kernel_kernel0)
        /*0014*/ 	.word	0x00000000


	//----- nvinfo : EIATTR_MIN_STACK_SIZE
	.align		4
.L_3:
        /*0018*/ 	.byte	0x04, 0x12
        /*001a*/ 	.short	(.L_5 - .L_4)
	.align		4
.L_4:
        /*001c*/ 	.word	index@(my_kernel_kernel0)
        /*0020*/ 	.word	0x00000000
.L_5:


//--------------------- .nv.compat                --------------------------
	.section	.nv.compat,"",@"SHT_CUDA_COMPAT_INFO"
	.align	4
        /*0000*/ 	.byte	0x02, 0x09, 0x00, 0x00, 0x02, 0x02, 0x01, 0x00, 0x02, 0x05, 0x05, 0x00, 0x03, 0x07, 0x01, 0x01
        /*0010*/ 	.byte	0x02, 0x03, 0x00, 0x00, 0x02, 0x06, 0x01, 0x00, 0x04, 0x0b, 0x08, 0x00, 0x09, 0x00, 0x00, 0x00
        /*0020*/ 	.byte	0x00, 0x00, 0x00, 0x00


//--------------------- .nv.info.my_kernel_kernel0 --------------------------
	.section	.nv.info.my_kernel_kernel0,"",@"SHT_CUDA_INFO"
	.sectionflags	@""
	.align	4


	//----- nvinfo : EIATTR_CUDA_API_VERSION
	.align		4
        /*0000*/ 	.byte	0x04, 0x37
        /*0002*/ 	.short	(.L_7 - .L_6)
.L_6:
        /*0004*/ 	.word	0x00000082


	//----- nvinfo : EIATTR_KPARAM_INFO
	.align		4
.L_7:
        /*0008*/ 	.byte	0x04, 0x17
        /*000a*/ 	.short	(.L_9 - .L_8)
.L_8:
        /*000c*/ 	.word	0x00000000
        /*0010*/ 	.short	0x0004
        /*0012*/ 	.short	0x0020
        /*0014*/ 	.byte	0x00, 0xf5, 0x21, 0x00


	//----- nvinfo : EIATTR_KPARAM_INFO
	.align		4
.L_9:
        /*0018*/ 	.byte	0x04, 0x17
        /*001a*/ 	.short	(.L_11 - .L_10)
.L_10:
        /*001c*/ 	.word	0x00000000
        /*0020*/ 	.short	0x0003
        /*0022*/ 	.short	0x0018
        /*0024*/ 	.byte	0x00, 0xf5, 0x21, 0x00


	//----- nvinfo : EIATTR_KPARAM_INFO
	.align		4
.L_11:
        /*0028*/ 	.byte	0x04, 0x17
        /*002a*/ 	.short	(.L_13 - .L_12)
.L_12:
        /*002c*/ 	.word	0x00000000
        /*0030*/ 	.short	0x0002
        /*0032*/ 	.short	0x0010
        /*0034*/ 	.byte	0x00, 0xf5, 0x21, 0x00


	//----- nvinfo : EIATTR_KPARAM_INFO
	.align		4
.L_13:
        /*0038*/ 	.byte	0x04, 0x17
        /*003a*/ 	.short	(.L_15 - .L_14)
.L_14:
        /*003c*/ 	.word	0x00000000
        /*0040*/ 	.short	0x0001
        /*0042*/ 	.short	0x0008
        /*0044*/ 	.byte	0x00, 0xf5, 0x21, 0x00


	//----- nvinfo : EIATTR_KPARAM_INFO
	.align		4
.L_15:
        /*0048*/ 	.byte	0x04, 0x17
        /*004a*/ 	.short	(.L_17 - .L_16)
.L_16:
        /*004c*/ 	.word	0x00000000
        /*0050*/ 	.short	0x0000
        /*0052*/ 	.short	0x0000
        /*0054*/ 	.byte	0x00, 0xf5, 0x21, 0x00


	//----- nvinfo : EIATTR_SPARSE_MMA_MASK
	.align		4
.L_17:
        /*0058*/ 	.byte	0x03, 0x50
        /*005a*/ 	.short	0x0000


	//----- nvinfo : EIATTR_MAXREG_COUNT
	.align		4
        /*005c*/ 	.byte	0x03, 0x1b
        /*005e*/ 	.short	0x00ff


	//----- nvinfo : EIATTR_NUM_BARRIERS
	.align		4
        /*0060*/ 	.byte	0x02, 0x4c
        /*0062*/ 	.byte	0x01
	.zero		1


	//----- nvinfo : EIATTR_MERCURY_ISA_VERSION
	.align		4
        /*0064*/ 	.byte	0x03, 0x5f
        /*0066*/ 	.short	0x0101


	//----- nvinfo : EIATTR_VRC_CTA_INIT_COUNT
	.align		4
        /*0068*/ 	.byte	0x02, 0x4a
	.zero		1
	.zero		1


	//----- nvinfo : EIATTR_EXIT_INSTR_OFFSETS
	.align		4
        /*006c*/ 	.byte	0x04, 0x1c
        /*006e*/ 	.short	(.L_19 - .L_18)


	//   ....[0]....
.L_18:
        /*0070*/ 	.word	0x00000de0


	//----- nvinfo : EIATTR_CBANK_PARAM_SIZE
	.align		4
.L_19:
        /*0074*/ 	.byte	0x03, 0x19
        /*0076*/ 	.short	0x0028


	//----- nvinfo : EIATTR_PARAM_CBANK
	.align		4
        /*0078*/ 	.byte	0x04, 0x0a
        /*007a*/ 	.short	(.L_21 - .L_20)
	.align		4
.L_20:
        /*007c*/ 	.word	index@(.nv.constant0.my_kernel_kernel0)
        /*0080*/ 	.short	0x0380
        /*0082*/ 	.short	0x0028


	//----- nvinfo : EIATTR_SW_WAR
	.align		4
.L_21:
        /*0084*/ 	.byte	0x04, 0x36
        /*0086*/ 	.short	(.L_23 - .L_22)
.L_22:
        /*0088*/ 	.word	0x00000008
.L_23:


//--------------------- .nv.callgraph             --------------------------
	.section	.nv.callgraph,"",@"SHT_CUDA_CALLGRAPH"
	.align	4
	.sectionentsize	8
	.align		4
        /*0000*/ 	.word	0x00000000
	.align		4
        /*0004*/ 	.word	0xffffffff
	.align		4
        /*0008*/ 	.word	0x00000000
	.align		4
        /*000c*/ 	.word	0xfffffffe
	.align		4
        /*0010*/ 	.word	0x00000000
	.align		4
        /*0014*/ 	.word	0xfffffffd
	.align		4
        /*0018*/ 	.word	0x00000000
	.align		4
        /*001c*/ 	.word	0xfffffffc


//--------------------- .text.my_kernel_kernel0   --------------------------
	.section	.text.my_kernel_kernel0,"ax",@progbits
	.align	128
        .global         my_kernel_kernel0
        .type           my_kernel_kernel0,@function
        .size           my_kernel_kernel0,(.L_x_2 - my_kernel_kernel0)
        .other          my_kernel_kernel0,@"STO_CUDA_ENTRY STV_DEFAULT"
my_kernel_kernel0:
.text.my_kernel_kernel0:
[----:B------:R-:W-:Y:S01]  /*0000*/  LDC R1, c[0x0][0x37c] ;  /* 0x0000df00ff017b82 */ /* 0x000fe20000000800 */
[----:B------:R-:W0:Y:S07]  /*0010*/  S2R R13, SR_CTAID.X ;  /* 0x00000000000d7919 */ /* 0x000e2e0000002500 */
[----:B------:R-:W1:Y:S01]  /*0020*/  S2UR UR5, SR_CgaCtaId ;  /* 0x00000000000579c3 */ /* 0x000e620000008800 */
[----:B------:R-:W-:Y:S01]  /*0030*/  UMOV UR4, 0x400 ;  /* 0x0000040000047882 */ /* 0x000fe20000000000 */
[----:B------:R-:W-:Y:S01]  /*0040*/  HFMA2 R45, -RZ, RZ, 0, 0 ;  /* 0x00000000ff2d7431 */ /* 0x000fe200000001ff */
[----:B------:R-:W2:Y:S01]  /*0050*/  S2R R0, SR_TID.X ;  /* 0x0000000000007919 */ /* 0x000ea20000002100 */
[----:B------:R-:W-:Y:S01]  /*0060*/  HFMA2 R41, -RZ, RZ, 0, 0 ;  /* 0x00000000ff297431 */ /* 0x000fe200000001ff */
[----:B------:R-:W-:Y:S01]  /*0070*/  MOV R43, RZ ;  /* 0x000000ff002b7202 */ /* 0x000fe20000000f00 */
        /* <DEDUP_REMOVED lines=8> */
[----:B------:R-:W3:Y:S01]  /*0100*/  LDCU.64 UR8, c[0x0][0x358] ;  /* 0x00006b00ff0877ac */ /* 0x000ee20008000a00 */
[----:B------:R-:W-:Y:S01]  /*0110*/  MOV R33, RZ ;  /* 0x000000ff00217202 */ /* 0x000fe20000000f00 */
[----:B-1----:R-:W-:-:S03]  /*0120*/  ULEA UR5, UR5, UR4, 0x18 ;  /* 0x0000000405057291 */ /* 0x002fc6000f8ec0ff */
[----:B------:R-:W-:Y:S01]  /*0130*/  UMOV UR4, URZ ;  /* 0x000000ff00047c82 */ /* 0x000fe20008000000 */
[----:B0-----:R-:W-:Y:S01]  /*0140*/  IMAD.HI.U32 R32, R13, 0x66666667, RZ ;  /* 0x666666670d207827 */ /* 0x001fe200078e00ff */
[----:B--2---:R-:W-:Y:S02]  /*0150*/  LOP3.LUT R4, R0, 0x1, RZ, 0xc0, !PT ;  /* 0x0000000100047812 */ /* 0x004fe400078ec0ff */
[----:B------:R-:W-:Y:S02]  /*0160*/  SHF.R.U32.HI R3, RZ, 0x1, R0 ;  /* 0x00000001ff037819 */ /* 0x000fe40000011600 */
[----:B------:R-:W-:Y:S02]  /*0170*/  SHF.R.U32.HI R32, RZ, 0x1, R32 ;  /* 0x00000001ff207819 */ /* 0x000fe40000011620 */
[----:B------:R-:W-:Y:S02]  /*0180*/  ISETP.NE.U32.AND P0, PT, R4, 0x1, PT ;  /* 0x000000010400780c */ /* 0x000fe40003f05070 */
[----:B------:R-:W-:-:S02]  /*0190*/  CS2R R4, SRZ ;  /* 0x0000000000047805 */ /* 0x000fc4000001ff00 */
[----:B------:R-:W-:Y:S01]  /*01a0*/  LEA R2, R3, R32, 0x2 ;  /* 0x0000002003027211 */ /* 0x000fe200078e10ff */
[----:B------:R-:W-:Y:S01]  /*01b0*/  IMAD R30, R32, -0x5, R13 ;  /* 0xfffffffb201e7824 */ /* 0x000fe200078e020d */
[C---:B------:R-:W-:Y:S02]  /*01c0*/  SHF.L.U32 R10, R0.reuse, 0x2, RZ ;  /* 0x00000002000a7819 */ /* 0x040fe400000006ff */
[----:B------:R-:W-:Y:S01]  /*01d0*/  LOP3.LUT R28, R0, 0xf, RZ, 0xc0, !PT ;  /* 0x0000000f001c7812 */ /* 0x000fe200078ec0ff */
[----:B------:R-:W-:Y:S01]  /*01e0*/  IMAD R2, R2, 0x780, RZ ;  /* 0x0000078002027824 */ /* 0x000fe200078e02ff */
[----:B------:R-:W-:Y:S02]  /*01f0*/  LOP3.LUT R10, R10, 0xfc0, RZ, 0xc0, !PT ;  /* 0x00000fc00a0a7812 */ /* 0x000fe400078ec0ff */
[----:B------:R-:W-:Y:S02]  /*0200*/  LEA R34, R0, UR5, 0x4 ;  /* 0x0000000500227c11 */ /* 0x000fe4000f8e20ff */
[----:B------:R-:W-:-:S02]  /*0210*/  IADD3 R8, PT, PT, R2, 0x3c0, RZ ;  /* 0x000003c002087810 */ /* 0x000fc40007ffe0ff */
[----:B------:R-:W-:Y:S02]  /*0220*/  @P0 IADD3 R8, PT, PT, R2, RZ, RZ ;  /* 0x000000ff02080210 */ /* 0x000fe40007ffe0ff */
[----:B------:R-:W-:Y:S02]  /*0230*/  CS2R R2, SRZ ;  /* 0x0000000000027805 */ /* 0x000fe4000001ff00 */
[----:B---3--:R-:W-:-:S07]  /*0240*/  LEA R6, R30, R0, 0x5 ;  /* 0x000000001e067211 */ /* 0x008fce00078e28ff */
.L_x_0:
[----:B------:R-:W-:Y:S01]  /*0250*/  BAR.SYNC.DEFER_BLOCKING 0x0 ;  /* 0x0000000000007b1d */ /* 0x000fe20000010000 */
[----:B------:R-:W-:-:S07]  /*0260*/  ISETP.GT.U32.AND P0, PT, R0, 0xf, PT ;  /* 0x0000000f0000780c */ /* 0x000fce0003f04070 */
[----:B------:R-:W0:Y:S08]  /*0270*/  LDC.64 R16, c[0x0][0x388] ;  /* 0x0000e200ff107b82 */ /* 0x000e300000000a00 */
[----:B------:R-:W1:Y:S01]  /*0280*/  @!P0 LDC.64 R12, c[0x0][0x380] ;  /* 0x0000e000ff0c8b82 */ /* 0x000e620000000a00 */
[----:B0-----:R-:W-:-:S05]  /*0290*/  IMAD.WIDE.U32 R16, R6, 0x4, R16 ;  /* 0x0000000406107825 */ /* 0x001fca00078e0010 */
[----:B------:R-:W2:Y:S01]  /*02a0*/  LDG.E.CONSTANT R18, desc[UR8][R16.64] ;  /* 0x0000000810127981 */ /* 0x000ea2000c1e9900 */
[----:B-1----:R-:W-:-:S03]  /*02b0*/  @!P0 IMAD.WIDE.U32 R12, R8, 0x4, R12 ;  /* 0x00000004080c8825 */ /* 0x002fc600078e000c */
[----:B------:R-:W3:Y:S04]  /*02c0*/  LDG.E.CONSTANT R36, desc[UR8][R16.64+0x280] ;  /* 0x0002800810247981 */ /* 0x000ee8000c1e9900 */
[----:B------:R-:W4:Y:S04]  /*02d0*/  LDG.E.CONSTANT R48, desc[UR8][R16.64+0x500] ;  /* 0x0005000810307981 */ /* 0x000f28000c1e9900 */
[----:B------:R-:W5:Y:S04]  /*02e0*/  @!P0 LDG.E.128.CONSTANT R12, desc[UR8][R12.64] ;  /* 0x000000080c0c8981 */ /* 0x000f68000c1e9d00 */
[----:B------:R-:W4:Y:S01]  /*02f0*/  LDG.E.CONSTANT R50, desc[UR8][R16.64+0x780] ;  /* 0x0007800810327981 */ /* 0x000f22000c1e9900 */
[----:B------:R-:W0:Y:S01]  /*0300*/  S2UR UR7, SR_CgaCtaId ;  /* 0x00000000000779c3 */ /* 0x000e220000008800 */
[----:B------:R-:W-:-:S02]  /*0310*/  UMOV UR6, 0x400 ;  /* 0x0000040000067882 */ /* 0x000fc40000000000 */
[----:B------:R-:W-:-:S04]  /*0320*/  UIADD3 UR6, UPT, UPT, UR6, 0x100, URZ ;  /* 0x0000010006067890 */ /* 0x000fc8000fffe0ff */
[----:B0-----:R-:W-:-:S06]  /*0330*/  ULEA UR6, UR7, UR6, 0x18 ;  /* 0x0000000607067291 */ /* 0x001fcc000f8ec0ff */
[----:B------:R-:W-:Y:S02]  /*0340*/  LEA R19, R0, UR6, 0x2 ;  /* 0x0000000600137c11 */ /* 0x000fe4000f8e10ff */
[----:B------:R-:W-:Y:S01]  /*0350*/  LEA R47, R28, UR6, 0x2 ;  /* 0x000000061c2f7c11 */ /* 0x000fe2000f8e10ff */
[----:B------:R-:W-:-:S04]  /*0360*/  UIADD3 UR4, UPT, UPT, UR4, 0x1, URZ ;  /* 0x0000000104047890 */ /* 0x000fc8000fffe0ff */
[----:B------:R-:W-:Y:S01]  /*0370*/  UISETP.NE.AND UP0, UPT, UR4, 0xf0, UPT ;  /* 0x000000f00400788c */ /* 0x000fe2000bf05270 */
[----:B------:R-:W-:Y:S02]  /*0380*/  IADD3 R6, PT, PT, R6, 0x280, RZ ;  /* 0x0000028006067810 */ /* 0x000fe40007ffe0ff */
[----:B------:R-:W-:Y:S01]  /*0390*/  IADD3 R8, PT, PT, R8, 0x4, RZ ;  /* 0x0000000408087810 */ /* 0x000fe20007ffe0ff */
[----:B-----5:R-:W-:Y:S04]  /*03a0*/  @!P0 STS.128 [R34], R12 ;  /* 0x0000000c22008388 */ /* 0x020fe80000000c00 */
[----:B--2---:R-:W-:Y:S04]  /*03b0*/  STS [R19], R18 ;  /* 0x0000001213007388 */ /* 0x004fe80000000800 */
[----:B---3--:R-:W-:Y:S04]  /*03c0*/  STS [R19+0x80], R36 ;  /* 0x0000802413007388 */ /* 0x008fe80000000800 */
[----:B----4-:R-:W-:Y:S04]  /*03d0*/  STS [R19+0x100], R48 ;  /* 0x0001003013007388 */ /* 0x010fe80000000800 */
[----:B------:R-:W-:Y:S01]  /*03e0*/  STS [R19+0x180], R50 ;  /* 0x0001803213007388 */ /* 0x000fe20000000800 */
[----:B------:R-:W-:Y:S06]  /*03f0*/  BAR.SYNC.DEFER_BLOCKING 0x0 ;  /* 0x0000000000007b1d */ /* 0x000fec0000010000 */
[----:B------:R-:W-:Y:S04]  /*0400*/  LDS R46, [R47] ;  /* 0x000000002f2e7984 */ /* 0x000fe80000000800 */
[----:B------:R-:W0:Y:S04]  /*0410*/  LDS.128 R24, [R10+UR5+0x80] ;  /* 0x000080050a187984 */ /* 0x000e280008000c00 */
[----:B------:R-:W1:Y:S04]  /*0420*/  LDS R42, [R47+0x80] ;  /* 0x000080002f2a7984 */ /* 0x000e680000000800 */
[----:B------:R-:W2:Y:S04]  /*0430*/  LDS.128 R20, [R10+UR5] ;  /* 0x000000050a147984 */ /* 0x000ea80008000c00 */
[----:B------:R-:W3:Y:S04]  /*0440*/  LDS R44, [R47+0x40] ;  /* 0x000040002f2c7984 */ /* 0x000ee80000000800 */
[----:B------:R-:W4:Y:S04]  /*0450*/  LDS R38, [R47+0x100] ;  /* 0x000100002f267984 */ /* 0x000f280000000800 */
[----:B------:R-:W5:Y:S04]  /*0460*/  LDS R40, [R47+0xc0] ;  /* 0x0000c0002f287984 */ /* 0x000f680000000800 */
[----:B------:R-:W5:Y:S04]  /*0470*/  LDS R36, [R47+0x140] ;  /* 0x000140002f247984 */ /* 0x000f680000000800 */
[----:B------:R-:W5:Y:S04]  /*0480*/  LDS R50, [R47+0x180] ;  /* 0x000180002f327984 */ /* 0x000f680000000800 */
[----:B------:R-:W5:Y:S01]  /*0490*/  LDS R48, [R47+0x1c0] ;  /* 0x0001c0002f307984 */ /* 0x000f620000000800 */
[----:B0-----:R-:W-:-:S04]  /*04a0*/  FFMA R12, R46, R24, R29 ;  /* 0x000000182e0c7223 */ /* 0x001fc8000000001d */
[-C--:B-1----:R-:W-:Y:S02]  /*04b0*/  FFMA R17, R42, R25.reuse, R12 ;  /* 0x000000192a117223 */ /* 0x082fe4000000000c */
[----:B------:R-:W0:Y:S01]  /*04c0*/  LDS.128 R12, [R10+UR5+0x10] ;  /* 0x000010050a0c7984 */ /* 0x000e220008000c00 */
[C---:B--2---:R-:W-:Y:S01]  /*04d0*/  FFMA R33, R20.reuse, R46, R33 ;  /* 0x0000002e14217223 */ /* 0x044fe20000000021 */
[----:B---3--:R-:W-:Y:S01]  /*04e0*/  FFMA R31, R20, R44, R31 ;  /* 0x0000002c141f7223 */ /* 0x008fe2000000001f */
[----:B------:R-:W-:Y:S01]  /*04f0*/  FFMA R11, R44, R24, R11 ;  /* 0x000000182c0b7223 */ /* 0x000fe2000000000b */
[----:B----4-:R-:W-:Y:S02]  /*0500*/  FFMA R20, R38, R26, R17 ;  /* 0x0000001a26147223 */ /* 0x010fe40000000011 */
[----:B------:R-:W1:Y:S01]  /*0510*/  LDS.128 R16, [R10+UR5+0x90] ;  /* 0x000090050a107984 */ /* 0x000e620008000c00 */
[----:B-----5:R-:W-:-:S04]  /*0520*/  FFMA R11, R40, R25, R11 ;  /* 0x00000019280b7223 */ /* 0x020fc8000000000b */
[----:B------:R-:W-:Y:S01]  /*0530*/  FFMA R11, R36, R26, R11 ;  /* 0x0000001a240b7223 */ /* 0x000fe2000000000b */
[-C--:B------:R-:W-:Y:S01]  /*0540*/  FFMA R33, R42, R21.reuse, R33 ;  /* 0x000000152a217223 */ /* 0x080fe20000000021 */
[----:B------:R-:W-:Y:S01]  /*0550*/  FFMA R31, R40, R21, R31 ;  /* 0x00000015281f7223 */ /* 0x000fe2000000001f */
[-C--:B------:R-:W-:Y:S01]  /*0560*/  FFMA R29, R50, R27.reuse, R20 ;  /* 0x0000001b321d7223 */ /* 0x080fe20000000014 */
[----:B------:R-:W-:Y:S02]  /*0570*/  FFMA R11, R48, R27, R11 ;  /* 0x0000001b300b7223 */ /* 0x000fe4000000000b */
[----:B------:R-:W2:Y:S01]  /*0580*/  LDS.128 R24, [R10+UR5+0xa0] ;  /* 0x0000a0050a187984 */ /* 0x000ea20008000c00 */
[-C--:B------:R-:W-:Y:S01]  /*0590*/  FFMA R33, R38, R22.reuse, R33 ;  /* 0x0000001626217223 */ /* 0x080fe20000000021 */
[----:B------:R-:W-:-:S03]  /*05a0*/  FFMA R31, R36, R22, R31 ;  /* 0x00000016241f7223 */ /* 0x000fc6000000001f */
[-C--:B------:R-:W-:Y:S01]  /*05b0*/  FFMA R33, R50, R23.reuse, R33 ;  /* 0x0000001732217223 */ /* 0x080fe20000000021 */
[----:B------:R-:W-:Y:S02]  /*05c0*/  FFMA R31, R48, R23, R31 ;  /* 0x00000017301f7223 */ /* 0x000fe4000000001f */
[----:B------:R-:W3:Y:S01]  /*05d0*/  LDS.128 R20, [R10+UR5+0x20] ;  /* 0x000020050a147984 */ /* 0x000ee20008000c00 */
[-C--:B0-----:R-:W-:Y:S01]  /*05e0*/  FFMA R9, R46, R12.reuse, R9 ;  /* 0x0000000c2e097223 */ /* 0x081fe20000000009 */
[----:B------:R-:W-:Y:S01]  /*05f0*/  FFMA R7, R44, R12, R7 ;  /* 0x0000000c2c077223 */ /* 0x000fe20000000007 */
[----:B-1----:R-:W-:-:S04]  /*0600*/  FFMA R12, R46, R16, R5 ;  /* 0x000000102e0c7223 */ /* 0x002fc80000000005 */
[----:B------:R-:W-:Y:S01]  /*0610*/  FFMA R5, R42, R17, R12 ;  /* 0x000000112a057223 */ /* 0x000fe2000000000c */
[----:B------:R-:W-:-:S03]  /*0620*/  FFMA R3, R44, R16, R3 ;  /* 0x000000102c037223 */ /* 0x000fc60000000003 */
[----:B------:R-:W-:Y:S01]  /*0630*/  FFMA R12, R38, R18, R5 ;  /* 0x00000012260c7223 */ /* 0x000fe20000000005 */
[-C--:B------:R-:W-:Y:S01]  /*0640*/  FFMA R9, R42, R13.reuse, R9 ;  /* 0x0000000d2a097223 */ /* 0x080fe20000000009 */
[----:B------:R-:W-:Y:S02]  /*0650*/  FFMA R7, R40, R13, R7 ;  /* 0x0000000d28077223 */ /* 0x000fe40000000007 */
[----:B------:R-:W-:Y:S01]  /*0660*/  FFMA R5, R50, R19, R12 ;  /* 0x0000001332057223 */ /* 0x000fe2000000000c */
[----:B------:R-:W-:Y:S01]  /*0670*/  FFMA R3, R40, R17, R3 ;  /* 0x0000001128037223 */ /* 0x000fe20000000003 */
[----:B--2---:R-:W-:Y:S01]  /*0680*/  FFMA R12, R46, R24, R39 ;  /* 0x000000182e0c7223 */ /* 0x004fe20000000027 */
[-C--:B------:R-:W-:Y:S01]  /*0690*/  FFMA R9, R38, R14.reuse, R9 ;  /* 0x0000000e26097223 */ /* 0x080fe20000000009 */
[C---:B------:R-:W-:Y:S01]  /*06a0*/  FFMA R7, R36.reuse, R14, R7 ;  /* 0x0000000e24077223 */ /* 0x040fe20000000007 */
[----:B------:R-:W-:Y:S01]  /*06b0*/  FFMA R3, R36, R18, R3 ;  /* 0x0000001224037223 */ /* 0x000fe20000000003 */
[----:B------:R-:W-:Y:S01]  /*06c0*/  FFMA R17, R42, R25, R12 ;  /* 0x000000192a117223 */ /* 0x000fe2000000000c */
[-C--:B------:R-:W-:Y:S01]  /*06d0*/  FFMA R9, R50, R15.reuse, R9 ;  /* 0x0000000f32097223 */ /* 0x080fe20000000009 */
[C---:B------:R-:W-:Y:S01]  /*06e0*/  FFMA R7, R48.reuse, R15, R7 ;  /* 0x0000000f30077223 */ /* 0x040fe20000000007 */
[----:B------:R-:W-:Y:S01]  /*06f0*/  FFMA R3, R48, R19, R3 ;  /* 0x0000001330037223 */ /* 0x000fe20000000003 */
[-C--:B---3--:R-:W-:Y:S01]  /*0700*/  FFMA R35, R46, R20.reuse, R35 ;  /* 0x000000142e237223 */ /* 0x088fe20000000023 */
[----:B------:R-:W-:Y:S01]  /*0710*/  FFMA R37, R44, R20, R37 ;  /* 0x000000142c257223 */ /* 0x000fe20000000025 */
[----:B------:R-:W0:Y:S01]  /*0720*/  LDS.128 R12, [R10+UR5+0x30] ;  /* 0x000030050a0c7984 */ /* 0x000e220008000c00 */
[----:B------:R-:W-:-:S03]  /*0730*/  FFMA R20, R38, R26, R17 ;  /* 0x0000001a26147223 */ /* 0x000fc60000000011 */
[----:B------:R-:W1:Y:S01]  /*0740*/  LDS.128 R16, [R10+UR5+0xb0] ;  /* 0x0000b0050a107984 */ /* 0x000e620008000c00 */
[----:B------:R-:W-:Y:S01]  /*0750*/  FFMA R24, R44, R24, R41 ;  /* 0x000000182c187223 */ /* 0x000fe20000000029 */
[-C--:B------:R-:W-:Y:S01]  /*0760*/  FFMA R35, R42, R21.reuse, R35 ;  /* 0x000000152a237223 */ /* 0x080fe20000000023 */
[C---:B------:R-:W-:Y:S02]  /*0770*/  FFMA R37, R40.reuse, R21, R37 ;  /* 0x0000001528257223 */ /* 0x040fe40000000025 */
[----:B------:R-:W-:Y:S01]  /*0780*/  FFMA R25, R40, R25, R24 ;  /* 0x0000001928197223 */ /* 0x000fe20000000018 */
[-C--:B------:R-:W-:Y:S01]  /*0790*/  FFMA R35, R38, R22.reuse, R35 ;  /* 0x0000001626237223 */ /* 0x080fe20000000023 */
[C---:B------:R-:W-:Y:S02]  /*07a0*/  FFMA R37, R36.reuse, R22, R37 ;  /* 0x0000001624257223 */ /* 0x040fe40000000025 */
[----:B------:R-:W-:Y:S01]  /*07b0*/  FFMA R25, R36, R26, R25 ;  /* 0x0000001a24197223 */ /* 0x000fe20000000019 */
[-C--:B------:R-:W-:Y:S01]  /*07c0*/  FFMA R35, R50, R23.reuse, R35 ;  /* 0x0000001732237223 */ /* 0x080fe20000000023 */
[----:B------:R-:W-:Y:S01]  /*07d0*/  FFMA R37, R48, R23, R37 ;  /* 0x0000001730257223 */ /* 0x000fe20000000025 */
[-C--:B------:R-:W-:Y:S01]  /*07e0*/  FFMA R39, R50, R27.reuse, R20 ;  /* 0x0000001b32277223 */ /* 0x080fe20000000014 */
[----:B------:R-:W-:Y:S01]  /*07f0*/  FFMA R41, R48, R27, R25 ;  /* 0x0000001b30297223 */ /* 0x000fe20000000019 */
[-C--:B0-----:R-:W-:Y:S01]  /*0800*/  FFMA R43, R46, R12.reuse, R43 ;  /* 0x0000000c2e2b7223 */ /* 0x081fe2000000002b */
[----:B------:R-:W-:Y:S01]  /*0810*/  FFMA R45, R44, R12, R45 ;  /* 0x0000000c2c2d7223 */ /* 0x000fe2000000002d */
[-C--:B-1----:R-:W-:Y:S01]  /*0820*/  FFMA R2, R46, R16.reuse, R2 ;  /* 0x000000102e027223 */ /* 0x082fe20000000002 */
[----:B------:R-:W-:Y:S01]  /*0830*/  FFMA R4, R44, R16, R4 ;  /* 0x000000102c047223 */ /* 0x000fe20000000004 */
[-C--:B------:R-:W-:Y:S01]  /*0840*/  FFMA R43, R42, R13.reuse, R43 ;  /* 0x0000000d2a2b7223 */ /* 0x080fe2000000002b */
        /* <DEDUP_REMOVED lines=11> */
[----:B------:R-:W-:Y:S06]  /*0900*/  BRA.U UP0, `(.L_x_0) ;  /* 0xfffffff900507547 */ /* 0x000fec000b83ffff */
[----:B------:R-:W0:Y:S01]  /*0910*/  LDC.64 R14, c[0x0][0x3a0] ;  /* 0x0000e800ff0e7b82 */ /* 0x000e220000000a00 */
[----:B------:R-:W-:Y:S02]  /*0920*/  SHF.R.U32.HI R17, RZ, 0x4, R0 ;  /* 0x00000004ff117819 */ /* 0x000fe40000011600 */
[----:B------:R-:W-:-:S03]  /*0930*/  LEA R19, R30, R28, 0x5 ;  /* 0x0000001c1e137211 */ /* 0x000fc600078e28ff */
[----:B------:R-:W-:Y:S02]  /*0940*/  IMAD R17, R17, 0xa00, R28 ;  /* 0x00000a0011117824 */ /* 0x000fe400078e021c */
[----:B------:R-:W1:Y:S02]  /*0950*/  LDC.64 R12, c[0x0][0x398] ;  /* 0x0000e600ff0c7b82 */ /* 0x000e640000000a00 */
[----:B------:R-:W-:-:S05]  /*0960*/  IMAD R17, R32, 0x140, R17 ;  /* 0x0000014020117824 */ /* 0x000fca00078e0211 */
[----:B------:R-:W-:Y:S01]  /*0970*/  LEA R17, R30, R17, 0x5 ;  /* 0x000000111e117211 */ /* 0x000fe200078e28ff */
[----:B0-----:R-:W-:-:S05]  /*0980*/  IMAD.WIDE.U32 R14, R19, 0x4, R14 ;  /* 0x00000004130e7825 */ /* 0x001fca00078e000e */
[----:B------:R-:W2:Y:S01]  /*0990*/  LDG.E.CONSTANT R0, desc[UR8][R14.64] ;  /* 0x000000080e007981 */ /* 0x000ea2000c1e9900 */
[----:B-1----:R-:W-:-:S03]  /*09a0*/  IMAD.WIDE.U32 R12, R17, 0x4, R12 ;  /* 0x00000004110c7825 */ /* 0x002fc600078e000c */
[----:B------:R0:W3:Y:S04]  /*09b0*/  LDG.E.CONSTANT R6, desc[UR8][R14.64+0x40] ;  /* 0x000040080e067981 */ /* 0x0000e8000c1e9900 */
[----:B------:R-:W4:Y:S04]  /*09c0*/  LDG.E.CONSTANT R30, desc[UR8][R12.64] ;  /* 0x000000080c1e7981 */ /* 0x000f28000c1e9900 */
[----:B------:R-:W5:Y:S01]  /*09d0*/  LDG.E.CONSTANT R28, desc[UR8][R12.64+0x40] ;  /* 0x000040080c1c7981 */ /* 0x000f62000c1e9900 */
[----:B0-----:R-:W0:Y:S03]  /*09e0*/  LDC.64 R14, c[0x0][0x390] ;  /* 0x0000e400ff0e7b82 */ /* 0x001e260000000a00 */
[----:B------:R-:W5:Y:S04]  /*09f0*/  LDG.E.CONSTANT R27, desc[UR8][R12.64+0x5000] ;  /* 0x005000080c1b7981 */ /* 0x000f68000c1e9900 */
        /* <DEDUP_REMOVED lines=12> */
[----:B------:R-:W5:Y:S01]  /*0ac0*/  LDG.E.CONSTANT R32, desc[UR8][R12.64+0x66c0] ;  /* 0x0066c0080c207981 */ /* 0x000f62000c1e9900 */
[----:B0-----:R-:W-:-:S04]  /*0ad0*/  IMAD.WIDE.U32 R14, R17, 0x4, R14 ;  /* 0x00000004110e7825 */ /* 0x001fc800078e000e */
[--C-:B--2---:R-:W-:Y:S01]  /*0ae0*/  FADD R36, R9, R0.reuse ;  /* 0x0000000009247221 */ /* 0x104fe20000000000 */
[--C-:B------:R-:W-:Y:S01]  /*0af0*/  FADD R38, R5, R0.reuse ;  /* 0x0000000005267221 */ /* 0x100fe20000000000 */
[--C-:B------:R-:W-:Y:S01]  /*0b00*/  FADD R33, R33, R0.reuse ;  /* 0x0000000021217221 */ /* 0x100fe20000000000 */
[----:B------:R-:W-:Y:S01]  /*0b10*/  FADD R34, R29, R0 ;  /* 0x000000001d227221 */ /* 0x000fe20000000000 */
[----:B---3--:R-:W-:Y:S01]  /*0b20*/  FADD R9, R3, R6 ;  /* 0x0000000603097221 */ /* 0x008fe20000000000 */
[--C-:B------:R-:W-:Y:S01]  /*0b30*/  FADD R40, R35, R0.reuse ;  /* 0x0000000023287221 */ /* 0x100fe20000000000 */
[--C-:B------:R-:W-:Y:S01]  /*0b40*/  FADD R42, R39, R0.reuse ;  /* 0x00000000272a7221 */ /* 0x100fe20000000000 */
[--C-:B------:R-:W-:Y:S01]  /*0b50*/  FADD R43, R43, R0.reuse ;  /* 0x000000002b2b7221 */ /* 0x100fe20000000000 */
[----:B------:R-:W-:Y:S01]  /*0b60*/  FADD R5, R2, R0 ;  /* 0x0000000002057221 */ /* 0x000fe20000000000 */
[--C-:B------:R-:W-:Y:S01]  /*0b70*/  FADD R31, R31, R6.reuse ;  /* 0x000000061f1f7221 */ /* 0x100fe20000000000 */
[--C-:B------:R-:W-:Y:S01]  /*0b80*/  FADD R11, R11, R6.reuse ;  /* 0x000000060b0b7221 */ /* 0x100fe20000000000 */
[--C-:B------:R-:W-:Y:S01]  /*0b90*/  FADD R7, R7, R6.reuse ;  /* 0x0000000607077221 */ /* 0x100fe20000000000 */
[--C-:B------:R-:W-:Y:S01]  /*0ba0*/  FADD R37, R37, R6.reuse ;  /* 0x0000000625257221 */ /* 0x100fe20000000000 */
[--C-:B------:R-:W-:Y:S01]  /*0bb0*/  FADD R41, R41, R6.reuse ;  /* 0x0000000629297221 */ /* 0x100fe20000000000 */
[--C-:B------:R-:W-:Y:S01]  /*0bc0*/  FADD R45, R45, R6.reuse ;  /* 0x000000062d2d7221 */ /* 0x100fe20000000000 */
[----:B------:R-:W-:Y:S01]  /*0bd0*/  FADD R3, R4, R6 ;  /* 0x0000000604037221 */ /* 0x000fe20000000000 */
[----:B----4-:R-:W-:Y:S01]  /*0be0*/  FADD R33, R30, R33 ;  /* 0x000000211e217221 */ /* 0x010fe20000000000 */
[----:B-----5:R-:W-:Y:S01]  /*0bf0*/  FADD R31, R28, R31 ;  /* 0x0000001f1c1f7221 */ /* 0x020fe20000000000 */
[----:B------:R-:W-:Y:S01]  /*0c00*/  FADD R27, R27, R34 ;  /* 0x000000221b1b7221 */ /* 0x000fe20000000000 */
        /* <DEDUP_REMOVED lines=13> */
[----:B------:R-:W-:Y:S04]  /*0ce0*/  STG.E desc[UR8][R14.64], R33 ;  /* 0x000000210e007986 */ /* 0x000fe8000c101908 */
        /* <DEDUP_REMOVED lines=14> */
[----:B------:R-:W-:Y:S01]  /*0dd0*/  STG.E desc[UR8][R14.64+0x66c0], R3 ;  /* 0x0066c0030e007986 */ /* 0x000fe2000c101908 */
[----:B------:R-:W-:Y:S05]  /*0de0*/  EXIT ;  /* 0x000000000000794d */ /* 0x000fea0003800000 */
.L_x_1:
[----:B------:R-:W-:-:S00]  /*0df0*/  BRA `(.L_x_1) ;  /* 0xfffffffc00fc7947 */ /* 0x000fc0000383ffff */
[----:B------:R-:W-:-:S00]  /*0e00*/  NOP ;  /* 0x0000000000007918 */ /* 0x000fc00000000000 */
[----:B------:R-:W-:-:S00]  /*0e10*/  NOP ;  /* 0x0000000000007918 */ /* 0x000fc00000000000 */
[----:B------:R-:W-:-:S00]  /*0e20*/  NOP ;  /* 0x0000000000007918 */ /* 0x000fc00000000000 */
[----:B------:R-:W-:-:S00]  /*0e30*/  NOP ;  /* 0x0000000000007918 */ /* 0x000fc00000000000 */
[----:B------:R-:W-:-:S00]  /*0e40*/  NOP ;  /* 0x0000000000007918 */ /* 0x000fc00000000000 */
[----:B------:R-:W-:-:S00]  /*0e50*/  NOP ;  /* 0x0000000000007918 */ /* 0x000fc00000000000 */
[----:B------:R-:W-:-:S00]  /*0e60*/  NOP ;  /* 0x0000000000007918 */ /* 0x000fc00000000000 */
[----:B------:R-:W-:-:S00]  /*0e70*/  NOP ;  /* 0x0000000000007918 */ /* 0x000fc00000000000 */
.L_x_2:


//--------------------- .nv.shared.my_kernel_kernel0 --------------------------
	.section	.nv.shared.my_kernel_kernel0,"aw",@nobits
	.sectionflags	@""
	.align	4
.nv.shared.my_kernel_kernel0:
	.zero		1792


//--------------------- .nv.shared.reserved.0     --------------------------
	.section	.nv.shared.reserved.0,"aw",@nobits
	.weak		__nv_reservedSMEM_offset_0_alias
	.size		__nv_reservedSMEM_offset_0_alias, 0, 64
	.other		__nv_reservedSMEM_offset_0_alias,@"STO_CUDA_RESERVED_SHARED STV_DEFAULT"
__nv_reservedSMEM_offset_0_alias:
	.zero		0
	.zero		64


//--------------------- .nv.constant0.my_kernel_kernel0 --------------------------
	.section	.nv.constant0.my_kernel_kernel0,"a",@progbits
	.sectionflags	@""
	.align	4
.nv.constant0.my_kernel_kernel0:
	.zero		936


//--------------------- SYMBOLS --------------------------

	.type		.nv.reservedSmem.offset0,@object
	.size		.nv.reservedSmem.offset0,0x4
	.type		.nv.reservedSmem.cap,@object
	.size		.nv.reservedSmem.cap,0x4
